//
// Generated by NVIDIA NVVM Compiler
//
// Compiler Build ID: CL-36424714
// Cuda compilation tools, release 13.0, V13.0.88
// Based on NVVM 20.0.0
//

.version 9.0
.target sm_100
.address_size 64

	// .globl	_Z14saveGlobalDistPii
.global .align 4 .b8 global_dist[4000];

.visible .entry _Z14saveGlobalDistPii(
	.param .u64 .ptr .align 1 _Z14saveGlobalDistPii_param_0,
	.param .u32 _Z14saveGlobalDistPii_param_1
)
{
	.reg .pred 	%p<2>;
	.reg .b32 	%r<7>;
	.reg .b64 	%rd<7>;

	ld.param.u64 	%rd1, [_Z14saveGlobalDistPii_param_0];
	ld.param.u32 	%r2, [_Z14saveGlobalDistPii_param_1];
	mov.u32 	%r3, %ctaid.x;
	mov.u32 	%r4, %ntid.x;
	mov.u32 	%r5, %tid.x;
	mad.lo.s32 	%r1, %r3, %r4, %r5;
	setp.ge.s32 	%p1, %r1, %r2;
	@%p1 bra 	$L__BB0_2;
	cvta.to.global.u64 	%rd2, %rd1;
	mul.wide.s32 	%rd3, %r1, 4;
	add.s64 	%rd4, %rd2, %rd3;
	ld.global.u32 	%r6, [%rd4];
	mov.u64 	%rd5, global_dist;
	add.s64 	%rd6, %rd5, %rd3;
	st.global.u32 	[%rd6], %r6;
$L__BB0_2:
	ret;

}
	// .globl	_Z14calculateCostsPiiS_iS_i
.visible .entry _Z14calculateCostsPiiS_iS_i(
	.param .u64 .ptr .align 1 _Z14calculateCostsPiiS_iS_i_param_0,
	.param .u32 _Z14calculateCostsPiiS_iS_i_param_1,
	.param .u64 .ptr .align 1 _Z14calculateCostsPiiS_iS_i_param_2,
	.param .u32 _Z14calculateCostsPiiS_iS_i_param_3,
	.param .u64 .ptr .align 1 _Z14calculateCostsPiiS_iS_i_param_4,
	.param .u32 _Z14calculateCostsPiiS_iS_i_param_5
)
{
	.reg .pred 	%p<5>;
	.reg .b32 	%r<14>;
	.reg .b64 	%rd<16>;

	ld.param.u64 	%rd3, [_Z14calculateCostsPiiS_iS_i_param_0];
	ld.param.u32 	%r4, [_Z14calculateCostsPiiS_iS_i_param_1];
	ld.param.u64 	%rd5, [_Z14calculateCostsPiiS_iS_i_param_2];
	ld.param.u32 	%r2, [_Z14calculateCostsPiiS_iS_i_param_3];
	ld.param.u64 	%rd4, [_Z14calculateCostsPiiS_iS_i_param_4];
	ld.param.u32 	%r3, [_Z14calculateCostsPiiS_iS_i_param_5];
	cvta.to.global.u64 	%rd1, %rd5;
	mov.u32 	%r1, %tid.x;
	setp.ge.s32 	%p1, %r1, %r4;
	setp.eq.s32 	%p2, %r1, %r2;
	or.pred  	%p3, %p1, %p2;
	@%p3 bra 	$L__BB1_3;
	cvta.to.global.u64 	%rd6, %rd3;
	cvta.to.global.u64 	%rd7, %rd4;
	mul.wide.u32 	%rd8, %r1, 4;
	add.s64 	%rd2, %rd6, %rd8;
	ld.global.u32 	%r5, [%rd2];
	mul.wide.s32 	%rd9, %r5, 4;
	add.s64 	%rd10, %rd7, %rd9;
	ld.global.u32 	%r6, [%rd10];
	mul.wide.s32 	%rd11, %r2, 4;
	add.s64 	%rd12, %rd6, %rd11;
	ld.global.u32 	%r7, [%rd12];
	mad.lo.s32 	%r8, %r5, %r3, %r7;
	mul.wide.s32 	%rd13, %r8, 4;
	mov.u64 	%rd14, global_dist;
	add.s64 	%rd15, %rd14, %rd13;
	ld.global.u32 	%r9, [%rd15];
	add.s32 	%r10, %r9, %r6;
	atom.global.min.s32 	%r11, [%rd1], %r10;
	ld.global.u32 	%r12, [%rd1];
	setp.ne.s32 	%p4, %r10, %r12;
	@%p4 bra 	$L__BB1_3;
	ld.global.u32 	%r13, [%rd2];
	st.global.u32 	[%rd1+4], %r13;
$L__BB1_3:
	ret;

}


// ===== COMPILED SASS (sm_100) =====

	.target	sm_100

	.elftype	@"ET_EXEC"


//--------------------- .note.nv.tkinfo           --------------------------
	.section	.note.nv.tkinfo,"",@"SHT_NOTE"
	.sectionflags	@"SHF_NOTE_NV_TKINFO"
	.tkinfo
        /*0018*/ 	.word	0x00000002
        /*0030*/ 	.string	""
        /*0030*/ 	.string	"ptxas"
        /*0030*/ 	.string	"Cuda compilation tools, release 13.0, V13.0.88"
        /*0030*/ 	.string	"Build cuda_13.0.r13.0/compiler.36424714_0"
        /*0030*/ 	.string	"-arch sm_100 -m 64 "



//--------------------- .note.nv.cuinfo           --------------------------
	.section	.note.nv.cuinfo,"",@"SHT_NOTE"
	.sectionflags	@"SHF_NOTE_NV_CUINFO"
        /*0018*/ 	.short	0x0002
        /*001a*/ 	.short	0x0064
        /*001c*/ 	.short	0x0082
	.zero		2


//--------------------- .nv.info                  --------------------------
	.section	.nv.info,"",@"SHT_CUDA_INFO"
	.align	4


	//----- nvinfo : EIATTR_REGCOUNT
	.align		4
        /*0000*/ 	.byte	0x04, 0x2f
        /*0002*/ 	.short	(.L_2 - .L_1)
	.align		4
.L_1:
        /*0004*/ 	.word	index@(_Z14saveGlobalDistPii)
        /*0008*/ 	.word	0x0000000a


	//----- nvinfo : EIATTR_FRAME_SIZE
	.align		4
.L_2:
        /*000c*/ 	.byte	0x04, 0x11
        /*000e*/ 	.short	(.L_4 - .L_3)
	.align		4
.L_3:
        /*0010*/ 	.word	index@(_Z14saveGlobalDistPii)
        /*0014*/ 	.word	0x00000000


	//----- nvinfo : EIATTR_REGCOUNT
	.align		4
.L_4:
        /*0018*/ 	.byte	0x04, 0x2f
        /*001a*/ 	.short	(.L_6 - .L_5)
	.align		4
.L_5:
        /*001c*/ 	.word	index@(_Z14calculateCostsPiiS_iS_i)
        /*0020*/ 	.word	0x00000010


	//----- nvinfo : EIATTR_FRAME_SIZE
	.align		4
.L_6:
        /*0024*/ 	.byte	0x04, 0x11
        /*0026*/ 	.short	(.L_8 - .L_7)
	.align		4
.L_7:
        /*0028*/ 	.word	index@(_Z14calculateCostsPiiS_iS_i)
        /*002c*/ 	.word	0x00000000


	//----- nvinfo : EIATTR_MIN_STACK_SIZE
	.align		4
.L_8:
        /*0030*/ 	.byte	0x04, 0x12
        /*0032*/ 	.short	(.L_10 - .L_9)
	.align		4
.L_9:
        /*0034*/ 	.word	index@(_Z14calculateCostsPiiS_iS_i)
        /*0038*/ 	.word	0x00000000


	//----- nvinfo : EIATTR_MIN_STACK_SIZE
	.align		4
.L_10:
        /*003c*/ 	.byte	0x04, 0x12
        /*003e*/ 	.short	(.L_12 - .L_11)
	.align		4
.L_11:
        /*0040*/ 	.word	index@(_Z14saveGlobalDistPii)
        /*0044*/ 	.word	0x00000000
.L_12:


//--------------------- .nv.compat                --------------------------
	.section	.nv.compat,"",@"SHT_CUDA_COMPAT_INFO"
	.align	4
        /*0000*/ 	.byte	0x02, 0x09, 0x00, 0x00, 0x02, 0x02, 0x01, 0x00, 0x02, 0x05, 0x05, 0x00, 0x03, 0x07, 0x01, 0x01
        /*0010*/ 	.byte	0x02, 0x03, 0x00, 0x00, 0x02, 0x06, 0x01, 0x00, 0x04, 0x0b, 0x08, 0x00, 0x09, 0x00, 0x00, 0x00
        /*0020*/ 	.byte	0x00, 0x00, 0x00, 0x00


//--------------------- .nv.info._Z14calculateCostsPiiS_iS_i --------------------------
	.section	.nv.info._Z14calculateCostsPiiS_iS_i,"",@"SHT_CUDA_INFO"
	.sectionflags	@""
	.align	4


	//----- nvinfo : EIATTR_CUDA_API_VERSION
	.align		4
        /*0000*/ 	.byte	0x04, 0x37
        /*0002*/ 	.short	(.L_14 - .L_13)
.L_13:
        /*0004*/ 	.word	0x00000082


	//----- nvinfo : EIATTR_KPARAM_INFO
	.align		4
.L_14:
        /*0008*/ 	.byte	0x04, 0x17
        /*000a*/ 	.short	(.L_16 - .L_15)
.L_15:
        /*000c*/ 	.word	0x00000000
        /*0010*/ 	.short	0x0005
        /*0012*/ 	.short	0x0028
        /*0014*/ 	.byte	0x00, 0xf0, 0x11, 0x00


	//----- nvinfo : EIATTR_KPARAM_INFO
	.align		4
.L_16:
        /*0018*/ 	.byte	0x04, 0x17
        /*001a*/ 	.short	(.L_18 - .L_17)
.L_17:
        /*001c*/ 	.word	0x00000000
        /*0020*/ 	.short	0x0004
        /*0022*/ 	.short	0x0020
        /*0024*/ 	.byte	0x00, 0xf5, 0x21, 0x00


	//----- nvinfo : EIATTR_KPARAM_INFO
	.align		4
.L_18:
        /*0028*/ 	.byte	0x04, 0x17
        /*002a*/ 	.short	(.L_20 - .L_19)
.L_19:
        /*002c*/ 	.word	0x00000000
        /*0030*/ 	.short	0x0003
        /*0032*/ 	.short	0x0018
        /*0034*/ 	.byte	0x00, 0xf0, 0x11, 0x00


	//----- nvinfo : EIATTR_KPARAM_INFO
	.align		4
.L_20:
        /*0038*/ 	.byte	0x04, 0x17
        /*003a*/ 	.short	(.L_22 - .L_21)
.L_21:
        /*003c*/ 	.word	0x00000000
        /*0040*/ 	.short	0x0002
        /*0042*/ 	.short	0x0010
        /*0044*/ 	.byte	0x00, 0xf5, 0x21, 0x00


	//----- nvinfo : EIATTR_KPARAM_INFO
	.align		4
.L_22:
        /*0048*/ 	.byte	0x04, 0x17
        /*004a*/ 	.short	(.L_24 - .L_23)
.L_23:
        /*004c*/ 	.word	0x00000000
        /*0050*/ 	.short	0x0001
        /*0052*/ 	.short	0x0008
        /*0054*/ 	.byte	0x00, 0xf0, 0x11, 0x00


	//----- nvinfo : EIATTR_KPARAM_INFO
	.align		4
.L_24:
        /*0058*/ 	.byte	0x04, 0x17
        /*005a*/ 	.short	(.L_26 - .L_25)
.L_25:
        /*005c*/ 	.word	0x00000000
        /*0060*/ 	.short	0x0000
        /*0062*/ 	.short	0x0000
        /*0064*/ 	.byte	0x00, 0xf5, 0x21, 0x00


	//----- nvinfo : EIATTR_SPARSE_MMA_MASK
	.align		4
.L_26:
        /*0068*/ 	.byte	0x03, 0x50
        /*006a*/ 	.short	0x0000


	//----- nvinfo : EIATTR_MAXREG_COUNT
	.align		4
        /*006c*/ 	.byte	0x03, 0x1b
        /*006e*/ 	.short	0x00ff


	//----- nvinfo : EIATTR_MERCURY_ISA_VERSION
	.align		4
        /*0070*/ 	.byte	0x03, 0x5f
        /*0072*/ 	.short	0x0101


	//----- nvinfo : EIATTR_INT_WARP_WIDE_INSTR_OFFSETS
	.align		4
        /*0074*/ 	.byte	0x04, 0x31
        /*0076*/ 	.short	(.L_28 - .L_27)


	//   ....[0]....
.L_27:
        /*0078*/ 	.word	0x00000170


	//   ....[1]....
        /*007c*/ 	.word	0x000001b0


	//----- nvinfo : EIATTR_VRC_CTA_INIT_COUNT
	.align		4
.L_28:
        /*0080*/ 	.byte	0x02, 0x4a
	.zero		1
	.zero		1


	//----- nvinfo : EIATTR_EXIT_INSTR_OFFSETS
	.align		4
        /*0084*/ 	.byte	0x04, 0x1c
        /*0086*/ 	.short	(.L_30 - .L_29)


	//   ....[0]....
.L_29:
        /*0088*/ 	.word	0x00000060


	//   ....[1]....
        /*008c*/ 	.word	0x00000200


	//   ....[2]....
        /*0090*/ 	.word	0x00000230


	//----- nvinfo : EIATTR_CBANK_PARAM_SIZE
	.align		4
.L_30:
        /*0094*/ 	.byte	0x03, 0x19
        /*0096*/ 	.short	0x002c


	//----- nvinfo : EIATTR_PARAM_CBANK
	.align		4
        /*0098*/ 	.byte	0x04, 0x0a
        /*009a*/ 	.short	(.L_32 - .L_31)
	.align		4
.L_31:
        /*009c*/ 	.word	index@(.nv.constant0._Z14calculateCostsPiiS_iS_i)
        /*00a0*/ 	.short	0x0380
        /*00a2*/ 	.short	0x002c


	//----- nvinfo : EIATTR_SW_WAR
	.align		4
.L_32:
        /*00a4*/ 	.byte	0x04, 0x36
        /*00a6*/ 	.short	(.L_34 - .L_33)
.L_33:
        /*00a8*/ 	.word	0x00000008
.L_34:


//--------------------- .nv.info._Z14saveGlobalDistPii --------------------------
	.section	.nv.info._Z14saveGlobalDistPii,"",@"SHT_CUDA_INFO"
	.sectionflags	@""
	.align	4


	//----- nvinfo : EIATTR_CUDA_API_VERSION
	.align		4
        /*0000*/ 	.byte	0x04, 0x37
        /*0002*/ 	.short	(.L_36 - .L_35)
.L_35:
        /*0004*/ 	.word	0x00000082


	//----- nvinfo : EIATTR_KPARAM_INFO
	.align		4
.L_36:
        /*0008*/ 	.byte	0x04, 0x17
        /*000a*/ 	.short	(.L_38 - .L_37)
.L_37:
        /*000c*/ 	.word	0x00000000
        /*0010*/ 	.short	0x0001
        /*0012*/ 	.short	0x0008
        /*0014*/ 	.byte	0x00, 0xf0, 0x11, 0x00


	//----- nvinfo : EIATTR_KPARAM_INFO
	.align		4
.L_38:
        /*0018*/ 	.byte	0x04, 0x17
        /*001a*/ 	.short	(.L_40 - .L_39)
.L_39:
        /*001c*/ 	.word	0x00000000
        /*0020*/ 	.short	0x0000
        /*0022*/ 	.short	0x0000
        /*0024*/ 	.byte	0x00, 0xf5, 0x21, 0x00


	//----- nvinfo : EIATTR_SPARSE_MMA_MASK
	.align		4
.L_40:
        /*0028*/ 	.byte	0x03, 0x50
        /*002a*/ 	.short	0x0000


	//----- nvinfo : EIATTR_MAXREG_COUNT
	.align		4
        /*002c*/ 	.byte	0x03, 0x1b
        /*002e*/ 	.short	0x00ff


	//----- nvinfo : EIATTR_MERCURY_ISA_VERSION
	.align		4
        /*0030*/ 	.byte	0x03, 0x5f
        /*0032*/ 	.short	0x0101


	//----- nvinfo : EIATTR_VRC_CTA_INIT_COUNT
	.align		4
        /*0034*/ 	.byte	0x02, 0x4a
	.zero		1
	.zero		1


	//----- nvinfo : EIATTR_EXIT_INSTR_OFFSETS
	.align		4
        /*0038*/ 	.byte	0x04, 0x1c
        /*003a*/ 	.short	(.L_42 - .L_41)


	//   ....[0]....
.L_41:
        /*003c*/ 	.word	0x00000070


	//   ....[1]....
        /*0040*/ 	.word	0x000000f0


	//----- nvinfo : EIATTR_CBANK_PARAM_SIZE
	.align		4
.L_42:
        /*0044*/ 	.byte	0x03, 0x19
        /*0046*/ 	.short	0x000c


	//----- nvinfo : EIATTR_PARAM_CBANK
	.align		4
        /*0048*/ 	.byte	0x04, 0x0a
        /*004a*/ 	.short	(.L_44 - .L_43)
	.align		4
.L_43:
        /*004c*/ 	.word	index@(.nv.constant0._Z14saveGlobalDistPii)
        /*0050*/ 	.short	0x0380
        /*0052*/ 	.short	0x000c


	//----- nvinfo : EIATTR_SW_WAR
	.align		4
.L_44:
        /*0054*/ 	.byte	0x04, 0x36
        /*0056*/ 	.short	(.L_46 - .L_45)
.L_45:
        /*0058*/ 	.word	0x00000008
.L_46:


//--------------------- .nv.callgraph             --------------------------
	.section	.nv.callgraph,"",@"SHT_CUDA_CALLGRAPH"
	.align	4
	.sectionentsize	8
	.align		4
        /*0000*/ 	.word	0x00000000
	.align		4
        /*0004*/ 	.word	0xffffffff
	.align		4
        /*0008*/ 	.word	0x00000000
	.align		4
        /*000c*/ 	.word	0xfffffffe
	.align		4
        /*0010*/ 	.word	0x00000000
	.align		4
        /*0014*/ 	.word	0xfffffffd
	.align		4
        /*0018*/ 	.word	0x00000000
	.align		4
        /*001c*/ 	.word	0xfffffffc


//--------------------- .nv.constant4             --------------------------
	.section	.nv.constant4,"a",@progbits
	.align	8
	.align		8
.nv.constant4:
        /*0000*/ 	.dword	global_dist


//--------------------- .text._Z14calculateCostsPiiS_iS_i --------------------------
	.section	.text._Z14calculateCostsPiiS_iS_i,"ax",@progbits
	.align	128
        .global         _Z14calculateCostsPiiS_iS_i
        .type           _Z14calculateCostsPiiS_iS_i,@function
        .size           _Z14calculateCostsPiiS_iS_i,(.L_x_2 - _Z14calculateCostsPiiS_iS_i)
        .other          _Z14calculateCostsPiiS_iS_i,@"STO_CUDA_ENTRY STV_DEFAULT"
_Z14calculateCostsPiiS_iS_i:
.text._Z14calculateCostsPiiS_iS_i:
[----:B------:R-:W-:Y:S01]  /*0000*/  LDC R1, c[0x0][0x37c] ;  /* 0x0000df00ff017b82 */ /* 0x000fe20000000800 */
[----:B------:R-:W0:Y:S07]  /*0010*/  S2R R5, SR_TID.X ;  /* 0x0000000000057919 */ /* 0x000e2e0000002100 */
[----:B------:R-:W0:Y:S01]  /*0020*/  LDC R6, c[0x0][0x398] ;  /* 0x0000e600ff067b82 */ /* 0x000e220000000800 */
[----:B------:R-:W1:Y:S01]  /*0030*/  LDCU UR4, c[0x0][0x388] ;  /* 0x00007100ff0477ac */ /* 0x000e620008000800 */
[----:B0-----:R-:W-:-:S04]  /*0040*/  ISETP.NE.AND P0, PT, R5, R6, PT ;  /* 0x000000060500720c */ /* 0x001fc80003f05270 */
[----:B-1----:R-:W-:-:S13]  /*0050*/  ISETP.GE.OR P0, PT, R5, UR4, !P0 ;  /* 0x0000000405007c0c */ /* 0x002fda000c706670 */
[----:B------:R-:W-:Y:S05]  /*0060*/  @P0 EXIT ;  /* 0x000000000000094d */ /* 0x000fea0003800000 */
[----:B------:R-:W0:Y:S01]  /*0070*/  LDC.64 R2, c[0x0][0x380] ;  /* 0x0000e000ff027b82 */ /* 0x000e220000000a00 */
[----:B------:R-:W1:Y:S01]  /*0080*/  LDCU.64 UR6, c[0x0][0x358] ;  /* 0x00006b00ff0677ac */ /* 0x000e620008000a00 */
[----:B------:R-:W2:Y:S06]  /*0090*/  LDCU UR4, c[0x0][0x3a8] ;  /* 0x00007500ff0477ac */ /* 0x000eac0008000800 */
[----:B------:R-:W3:Y:S01]  /*00a0*/  LDC.64 R8, c[0x4][RZ] ;  /* 0x01000000ff087b82 */ /* 0x000ee20000000a00 */
[----:B0-----:R-:W-:-:S04]  /*00b0*/  IMAD.WIDE R6, R6, 0x4, R2 ;  /* 0x0000000406067825 */ /* 0x001fc800078e0202 */
[----:B------:R-:W-:Y:S02]  /*00c0*/  IMAD.WIDE.U32 R2, R5, 0x4, R2 ;  /* 0x0000000405027825 */ /* 0x000fe400078e0002 */
[----:B-1----:R-:W2:Y:S01]  /*00d0*/  LDG.E R6, desc[UR6][R6.64] ;  /* 0x0000000606067981 */ /* 0x002ea2000c1e1900 */
[----:B------:R-:W0:Y:S03]  /*00e0*/  LDC.64 R4, c[0x0][0x3a0] ;  /* 0x0000e800ff047b82 */ /* 0x000e260000000a00 */
[----:B------:R-:W2:Y:S01]  /*00f0*/  LDG.E R11, desc[UR6][R2.64] ;  /* 0x00000006020b7981 */ /* 0x000ea2000c1e1900 */
[----:B------:R-:W1:Y:S01]  /*0100*/  S2R R10, SR_LANEID ;  /* 0x00000000000a7919 */ /* 0x000e620000000000 */
[C---:B--2---:R-:W-:Y:S02]  /*0110*/  IMAD R13, R11.reuse, UR4, R6 ;  /* 0x000000040b0d7c24 */ /* 0x044fe4000f8e0206 */
[----:B0-----:R-:W-:-:S04]  /*0120*/  IMAD.WIDE R4, R11, 0x4, R4 ;  /* 0x000000040b047825 */ /* 0x001fc800078e0204 */
[----:B---3--:R-:W-:Y:S02]  /*0130*/  IMAD.WIDE R8, R13, 0x4, R8 ;  /* 0x000000040d087825 */ /* 0x008fe400078e0208 */
[----:B------:R-:W2:Y:S04]  /*0140*/  LDG.E R4, desc[UR6][R4.64] ;  /* 0x0000000604047981 */ /* 0x000ea8000c1e1900 */
[----:B------:R-:W2:Y:S01]  /*0150*/  LDG.E R9, desc[UR6][R8.64] ;  /* 0x0000000608097981 */ /* 0x000ea2000c1e1900 */
[----:B------:R-:W0:Y:S01]  /*0160*/  LDC.64 R6, c[0x0][0x390] ;  /* 0x0000e400ff067b82 */ /* 0x000e220000000a00 */
[----:B------:R-:W-:Y:S02]  /*0170*/  VOTEU.ANY UR4, UPT, PT ;  /* 0x0000000000047886 */ /* 0x000fe400038e0100 */
[----:B------:R-:W-:-:S06]  /*0180*/  UFLO.U32 UR4, UR4 ;  /* 0x00000004000472bd */ /* 0x000fcc00080e0000 */
[----:B-1----:R-:W-:Y:S02]  /*0190*/  ISETP.EQ.U32.AND P0, PT, R10, UR4, PT ;  /* 0x000000040a007c0c */ /* 0x002fe4000bf02070 */
[----:B--2---:R-:W-:-:S04]  /*01a0*/  IADD3 R0, PT, PT, R4, R9, RZ ;  /* 0x0000000904007210 */ /* 0x004fc80007ffe0ff */
[----:B------:R-:W-:-:S13]  /*01b0*/  CREDUX.MIN.S32 UR5, R0 ;  /* 0x00000000000572cc */ /* 0x000fda0000008200 */
[----:B------:R-:W-:-:S05]  /*01c0*/  MOV R11, UR5 ;  /* 0x00000005000b7c02 */ /* 0x000fca0008000f00 */
[----:B0-----:R0:W-:Y:S04]  /*01d0*/  @P0 REDG.E.MIN.S32.STRONG.GPU desc[UR6][R6.64], R11 ;  /* 0x0000000b0600098e */ /* 0x0011e8000c92e306 */
[----:B------:R-:W2:Y:S02]  /*01e0*/  LDG.E R5, desc[UR6][R6.64] ;  /* 0x0000000606057981 */ /* 0x000ea4000c1e1900 */
[----:B--2---:R-:W-:-:S13]  /*01f0*/  ISETP.NE.AND P0, PT, R0, R5, PT ;  /* 0x000000050000720c */ /* 0x004fda0003f05270 */
[----:B0-----:R-:W-:Y:S05]  /*0200*/  @P0 EXIT ;  /* 0x000000000000094d */ /* 0x001fea0003800000 */
[----:B------:R-:W2:Y:S04]  /*0210*/  LDG.E R3, desc[UR6][R2.64] ;  /* 0x0000000602037981 */ /* 0x000ea8000c1e1900 */
[----:B--2---:R-:W-:Y:S01]  /*0220*/  STG.E desc[UR6][R6.64+0x4], R3 ;  /* 0x0000040306007986 */ /* 0x004fe2000c101906 */
[----:B------:R-:W-:Y:S05]  /*0230*/  EXIT ;  /* 0x000000000000794d */ /* 0x000fea0003800000 */
.L_x_0:
[----:B------:R-:W-:-:S00]  /*0240*/  BRA `(.L_x_0) ;  /* 0xfffffffc00fc7947 */ /* 0x000fc0000383ffff */
[----:B------:R-:W-:-:S00]  /*0250*/  NOP ;  /* 0x0000000000007918 */ /* 0x000fc00000000000 */
        /* <DEDUP_REMOVED lines=10> */
.L_x_2:


//--------------------- .text._Z14saveGlobalDistPii --------------------------
	.section	.text._Z14saveGlobalDistPii,"ax",@progbits
	.align	128
        .global         _Z14saveGlobalDistPii
        .type           _Z14saveGlobalDistPii,@function
        .size           _Z14saveGlobalDistPii,(.L_x_3 - _Z14saveGlobalDistPii)
        .other          _Z14saveGlobalDistPii,@"STO_CUDA_ENTRY STV_DEFAULT"
_Z14saveGlobalDistPii:
.text._Z14saveGlobalDistPii:
[----:B------:R-:W-:Y:S01]  /*0000*/  LDC R1, c[0x0][0x37c] ;  /* 0x0000df00ff017b82 */ /* 0x000fe20000000800 */
[----:B------:R-:W0:Y:S07]  /*0010*/  S2R R0, SR_TID.X ;  /* 0x0000000000007919 */ /* 0x000e2e0000002100 */
[----:B------:R-:W0:Y:S01]  /*0020*/  S2UR UR4, SR_CTAID.X ;  /* 0x00000000000479c3 */ /* 0x000e220000002500 */
[----:B------:R-:W1:Y:S07]  /*0030*/  LDCU UR5, c[0x0][0x388] ;  /* 0x00007100ff0577ac */ /* 0x000e6e0008000800 */
[----:B------:R-:W0:Y:S02]  /*0040*/  LDC R7, c[0x0][0x360] ;  /* 0x0000d800ff077b82 */ /* 0x000e240000000800 */
[----:B0-----:R-:W-:-:S05]  /*0050*/  IMAD R7, R7, UR4, R0 ;  /* 0x0000000407077c24 */ /* 0x001fca000f8e0200 */
[----:B-1----:R-:W-:-:S13]  /*0060*/  ISETP.GE.AND P0, PT, R7, UR5, PT ;  /* 0x0000000507007c0c */ /* 0x002fda000bf06270 */
[----:B------:R-:W-:Y:S05]  /*0070*/  @P0 EXIT ;  /* 0x000000000000094d */ /* 0x000fea0003800000 */
[----:B------:R-:W0:Y:S01]  /*0080*/  LDC.64 R2, c[0x0][0x380] ;  /* 0x0000e000ff027b82 */ /* 0x000e220000000a00 */
[----:B------:R-:W1:Y:S07]  /*0090*/  LDCU.64 UR4, c[0x0][0x358] ;  /* 0x00006b00ff0477ac */ /* 0x000e6e0008000a00 */
[----:B------:R-:W2:Y:S01]  /*00a0*/  LDC.64 R4, c[0x4][RZ] ;  /* 0x01000000ff047b82 */ /* 0x000ea20000000a00 */
[----:B0-----:R-:W-:-:S06]  /*00b0*/  IMAD.WIDE R2, R7, 0x4, R2 ;  /* 0x0000000407027825 */ /* 0x001fcc00078e0202 */
[----:B-1----:R-:W3:Y:S01]  /*00c0*/  LDG.E R3, desc[UR4][R2.64] ;  /* 0x0000000402037981 */ /* 0x002ee2000c1e1900 */
[----:B--2---:R-:W-:-:S05]  /*00d0*/  IMAD.WIDE R4, R7, 0x4, R4 ;  /* 0x0000000407047825 */ /* 0x004fca00078e0204 */
[----:B---3--:R-:W-:Y:S01]  /*00e0*/  STG.E desc[UR4][R4.64], R3 ;  /* 0x0000000304007986 */ /* 0x008fe2000c101904 */
[----:B------:R-:W-:Y:S05]  /*00f0*/  EXIT ;  /* 0x000000000000794d */ /* 0x000fea0003800000 */
.L_x_1:
        /* <DEDUP_REMOVED lines=16> */
.L_x_3:


//--------------------- .nv.shared.reserved.0     --------------------------
	.section	.nv.shared.reserved.0,"aw",@nobits
	.weak		__nv_reservedSMEM_offset_0_alias
	.size		__nv_reservedSMEM_offset_0_alias, 0, 64
	.other		__nv_reservedSMEM_offset_0_alias,@"STO_CUDA_RESERVED_SHARED STV_DEFAULT"
__nv_reservedSMEM_offset_0_alias:
	.zero		0
	.zero		64


//--------------------- .nv.global                --------------------------
	.section	.nv.global,"aw",@nobits
	.align	4
.nv.global:
	.type		global_dist,@object
	.size		global_dist,(.L_0 - global_dist)
global_dist:
	.zero		4000
.L_0:


//--------------------- .nv.constant0._Z14calculateCostsPiiS_iS_i --------------------------
	.section	.nv.constant0._Z14calculateCostsPiiS_iS_i,"a",@progbits
	.sectionflags	@""
	.align	4
.nv.constant0._Z14calculateCostsPiiS_iS_i:
	.zero		940


//--------------------- .nv.constant0._Z14saveGlobalDistPii --------------------------
	.section	.nv.constant0._Z14saveGlobalDistPii,"a",@progbits
	.sectionflags	@""
	.align	4
.nv.constant0._Z14saveGlobalDistPii:
	.zero		908


//--------------------- SYMBOLS --------------------------

	.type		.nv.reservedSmem.offset0,@object
	.size		.nv.reservedSmem.offset0,0x4
